//
// Generated by NVIDIA NVVM Compiler
//
// Compiler Build ID: CL-36424714
// Cuda compilation tools, release 13.0, V13.0.88
// Based on NVVM 20.0.0
//

.version 9.0
.target sm_100
.address_size 64

	// .globl	_Z23generateDisariumNumbersPmj
.global .align 4 .u32 findedNumbersCount;

.visible .entry _Z23generateDisariumNumbersPmj(
	.param .u64 .ptr .align 1 _Z23generateDisariumNumbersPmj_param_0,
	.param .u32 _Z23generateDisariumNumbersPmj_param_1
)
{
	.reg .pred 	%p<14>;
	.reg .b32 	%r<36>;
	.reg .b64 	%rd<48>;

	ld.param.u64 	%rd22, [_Z23generateDisariumNumbersPmj_param_0];
	ld.param.u32 	%r16, [_Z23generateDisariumNumbersPmj_param_1];
	ld.global.u32 	%r35, [findedNumbersCount];
	setp.ge.u32 	%p1, %r35, %r16;
	@%p1 bra 	$L__BB0_18;
	mov.u32 	%r17, %ntid.x;
	mov.u32 	%r18, %tid.x;
	mov.u32 	%r19, %ctaid.x;
	mad.lo.s32 	%r20, %r19, %r17, %r18;
	cvt.u64.u32 	%rd39, %r20;
	mov.u32 	%r21, %nctaid.x;
	mul.lo.s32 	%r22, %r17, %r21;
	cvt.u64.u32 	%rd2, %r22;
	cvta.to.global.u64 	%rd3, %rd22;
$L__BB0_2:
	setp.eq.s64 	%p2, %rd39, 0;
	mov.b32 	%r31, 0;
	@%p2 bra 	$L__BB0_5;
	mov.b32 	%r31, 0;
	mov.u64 	%rd40, %rd39;
$L__BB0_4:
	mul.hi.u64 	%rd23, %rd40, -3689348814741910323;
	shr.u64 	%rd6, %rd23, 3;
	add.s32 	%r31, %r31, 1;
	setp.lt.u64 	%p3, %rd40, 10;
	mov.u64 	%rd40, %rd6;
	@%p3 bra 	$L__BB0_5;
	bra.uni 	$L__BB0_4;
$L__BB0_5:
	setp.eq.s64 	%p4, %rd39, 0;
	mov.b64 	%rd47, 0;
	@%p4 bra 	$L__BB0_15;
	mov.b64 	%rd47, 0;
	mov.b32 	%r32, 0;
	mov.u32 	%r33, %r31;
	mov.u64 	%rd41, %rd39;
$L__BB0_7:
	mov.u64 	%rd7, %rd41;
	mul.hi.u64 	%rd27, %rd7, -3689348814741910323;
	shr.u64 	%rd41, %rd27, 3;
	mul.lo.s64 	%rd29, %rd41, 10;
	sub.s64 	%rd9, %rd7, %rd29;
	setp.eq.s32 	%p5, %r33, 0;
	mov.b64 	%rd46, 1;
	@%p5 bra 	$L__BB0_14;
	and.b32  	%r8, %r33, 3;
	sub.s32 	%r26, %r32, %r31;
	setp.gt.u32 	%p6, %r26, -4;
	mov.b64 	%rd46, 1;
	@%p6 bra 	$L__BB0_11;
	mul.lo.s64 	%rd33, %rd9, %rd9;
	mul.lo.s64 	%rd10, %rd33, %rd33;
	and.b32  	%r27, %r33, -4;
	neg.s32 	%r34, %r27;
	mov.b64 	%rd46, 1;
$L__BB0_10:
	mul.lo.s64 	%rd46, %rd46, %rd10;
	add.s32 	%r34, %r34, 4;
	setp.ne.s32 	%p7, %r34, 0;
	@%p7 bra 	$L__BB0_10;
$L__BB0_11:
	setp.eq.s32 	%p8, %r8, 0;
	@%p8 bra 	$L__BB0_14;
	mul.lo.s64 	%rd46, %rd46, %rd9;
	setp.eq.s32 	%p9, %r8, 1;
	@%p9 bra 	$L__BB0_14;
	mul.lo.s64 	%rd34, %rd46, %rd9;
	setp.eq.s32 	%p10, %r8, 2;
	selp.b64 	%rd35, 1, %rd9, %p10;
	mul.lo.s64 	%rd46, %rd34, %rd35;
$L__BB0_14:
	add.s64 	%rd47, %rd46, %rd47;
	setp.gt.u64 	%p11, %rd7, 9;
	add.s32 	%r32, %r32, 1;
	add.s32 	%r33, %r33, -1;
	@%p11 bra 	$L__BB0_7;
$L__BB0_15:
	setp.ne.s64 	%p12, %rd47, %rd39;
	@%p12 bra 	$L__BB0_17;
	atom.global.add.u32 	%r28, [findedNumbersCount], 1;
	mul.wide.u32 	%rd37, %r28, 8;
	add.s64 	%rd38, %rd3, %rd37;
	st.global.u64 	[%rd38], %rd39;
	ld.global.u32 	%r35, [findedNumbersCount];
$L__BB0_17:
	add.s64 	%rd39, %rd39, %rd2;
	setp.lt.u32 	%p13, %r35, %r16;
	@%p13 bra 	$L__BB0_2;
$L__BB0_18:
	ret;

}


// ===== COMPILED SASS (sm_100) =====

	.target	sm_100

	.elftype	@"ET_EXEC"


//--------------------- .note.nv.tkinfo           --------------------------
	.section	.note.nv.tkinfo,"",@"SHT_NOTE"
	.sectionflags	@"SHF_NOTE_NV_TKINFO"
	.tkinfo
        /*0018*/ 	.word	0x00000002
        /*0030*/ 	.string	""
        /*0030*/ 	.string	"ptxas"
        /*0030*/ 	.string	"Cuda compilation tools, release 13.0, V13.0.88"
        /*0030*/ 	.string	"Build cuda_13.0.r13.0/compiler.36424714_0"
        /*0030*/ 	.string	"-arch sm_100 -m 64 "



//--------------------- .note.nv.cuinfo           --------------------------
	.section	.note.nv.cuinfo,"",@"SHT_NOTE"
	.sectionflags	@"SHF_NOTE_NV_CUINFO"
        /*0018*/ 	.short	0x0002
        /*001a*/ 	.short	0x0064
        /*001c*/ 	.short	0x0082
	.zero		2


//--------------------- .nv.info                  --------------------------
	.section	.nv.info,"",@"SHT_CUDA_INFO"
	.align	4


	//----- nvinfo : EIATTR_REGCOUNT
	.align		4
        /*0000*/ 	.byte	0x04, 0x2f
        /*0002*/ 	.short	(.L_2 - .L_1)
	.align		4
.L_1:
        /*0004*/ 	.word	index@(_Z23generateDisariumNumbersPmj)
        /*0008*/ 	.word	0x0000001c


	//----- nvinfo : EIATTR_FRAME_SIZE
	.align		4
.L_2:
        /*000c*/ 	.byte	0x04, 0x11
        /*000e*/ 	.short	(.L_4 - .L_3)
	.align		4
.L_3:
        /*0010*/ 	.word	index@(_Z23generateDisariumNumbersPmj)
        /*0014*/ 	.word	0x00000000


	//----- nvinfo : EIATTR_MIN_STACK_SIZE
	.align		4
.L_4:
        /*0018*/ 	.byte	0x04, 0x12
        /*001a*/ 	.short	(.L_6 - .L_5)
	.align		4
.L_5:
        /*001c*/ 	.word	index@(_Z23generateDisariumNumbersPmj)
        /*0020*/ 	.word	0x00000000
.L_6:


//--------------------- .nv.compat                --------------------------
	.section	.nv.compat,"",@"SHT_CUDA_COMPAT_INFO"
	.align	4
        /*0000*/ 	.byte	0x02, 0x09, 0x00, 0x00, 0x02, 0x02, 0x01, 0x00, 0x02, 0x05, 0x05, 0x00, 0x03, 0x07, 0x01, 0x01
        /*0010*/ 	.byte	0x02, 0x03, 0x00, 0x00, 0x02, 0x06, 0x01, 0x00, 0x04, 0x0b, 0x08, 0x00, 0x09, 0x00, 0x00, 0x00
        /*0020*/ 	.byte	0x00, 0x00, 0x00, 0x00


//--------------------- .nv.info._Z23generateDisariumNumbersPmj --------------------------
	.section	.nv.info._Z23generateDisariumNumbersPmj,"",@"SHT_CUDA_INFO"
	.sectionflags	@""
	.align	4


	//----- nvinfo : EIATTR_CUDA_API_VERSION
	.align		4
        /*0000*/ 	.byte	0x04, 0x37
        /*0002*/ 	.short	(.L_8 - .L_7)
.L_7:
        /*0004*/ 	.word	0x00000082


	//----- nvinfo : EIATTR_KPARAM_INFO
	.align		4
.L_8:
        /*0008*/ 	.byte	0x04, 0x17
        /*000a*/ 	.short	(.L_10 - .L_9)
.L_9:
        /*000c*/ 	.word	0x00000000
        /*0010*/ 	.short	0x0001
        /*0012*/ 	.short	0x0008
        /*0014*/ 	.byte	0x00, 0xf0, 0x11, 0x00


	//----- nvinfo : EIATTR_KPARAM_INFO
	.align		4
.L_10:
        /*0018*/ 	.byte	0x04, 0x17
        /*001a*/ 	.short	(.L_12 - .L_11)
.L_11:
        /*001c*/ 	.word	0x00000000
        /*0020*/ 	.short	0x0000
        /*0022*/ 	.short	0x0000
        /*0024*/ 	.byte	0x00, 0xf5, 0x21, 0x00


	//----- nvinfo : EIATTR_SPARSE_MMA_MASK
	.align		4
.L_12:
        /*0028*/ 	.byte	0x03, 0x50
        /*002a*/ 	.short	0x0000


	//----- nvinfo : EIATTR_MAXREG_COUNT
	.align		4
        /*002c*/ 	.byte	0x03, 0x1b
        /*002e*/ 	.short	0x00ff


	//----- nvinfo : EIATTR_MERCURY_ISA_VERSION
	.align		4
        /*0030*/ 	.byte	0x03, 0x5f
        /*0032*/ 	.short	0x0101


	//----- nvinfo : EIATTR_INT_WARP_WIDE_INSTR_OFFSETS
	.align		4
        /*0034*/ 	.byte	0x04, 0x31
        /*0036*/ 	.short	(.L_14 - .L_13)


	//   ....[0]....
.L_13:
        /*0038*/ 	.word	0x00000b20


	//   ....[1]....
        /*003c*/ 	.word	0x00000bc0


	//----- nvinfo : EIATTR_VRC_CTA_INIT_COUNT
	.align		4
.L_14:
        /*0040*/ 	.byte	0x02, 0x4a
	.zero		1
	.zero		1


	//----- nvinfo : EIATTR_EXIT_INSTR_OFFSETS
	.align		4
        /*0044*/ 	.byte	0x04, 0x1c
        /*0046*/ 	.short	(.L_16 - .L_15)


	//   ....[0]....
.L_15:
        /*0048*/ 	.word	0x00000060


	//   ....[1]....
        /*004c*/ 	.word	0x00000c70


	//----- nvinfo : EIATTR_CRS_STACK_SIZE
	.align		4
.L_16:
        /*0050*/ 	.byte	0x04, 0x1e
        /*0052*/ 	.short	(.L_18 - .L_17)
.L_17:
        /*0054*/ 	.word	0x00000000


	//----- nvinfo : EIATTR_CBANK_PARAM_SIZE
	.align		4
.L_18:
        /*0058*/ 	.byte	0x03, 0x19
        /*005a*/ 	.short	0x000c


	//----- nvinfo : EIATTR_PARAM_CBANK
	.align		4
        /*005c*/ 	.byte	0x04, 0x0a
        /*005e*/ 	.short	(.L_20 - .L_19)
	.align		4
.L_19:
        /*0060*/ 	.word	index@(.nv.constant0._Z23generateDisariumNumbersPmj)
        /*0064*/ 	.short	0x0380
        /*0066*/ 	.short	0x000c


	//----- nvinfo : EIATTR_SW_WAR
	.align		4
.L_20:
        /*0068*/ 	.byte	0x04, 0x36
        /*006a*/ 	.short	(.L_22 - .L_21)
.L_21:
        /*006c*/ 	.word	0x00000008
.L_22:


//--------------------- .nv.callgraph             --------------------------
	.section	.nv.callgraph,"",@"SHT_CUDA_CALLGRAPH"
	.align	4
	.sectionentsize	8
	.align		4
        /*0000*/ 	.word	0x00000000
	.align		4
        /*0004*/ 	.word	0xffffffff
	.align		4
        /*0008*/ 	.word	0x00000000
	.align		4
        /*000c*/ 	.word	0xfffffffe
	.align		4
        /*0010*/ 	.word	0x00000000
	.align		4
        /*0014*/ 	.word	0xfffffffd
	.align		4
        /*0018*/ 	.word	0x00000000
	.align		4
        /*001c*/ 	.word	0xfffffffc


//--------------------- .nv.constant4             --------------------------
	.section	.nv.constant4,"a",@progbits
	.align	8
	.align		8
.nv.constant4:
        /*0000*/ 	.dword	findedNumbersCount


//--------------------- .text._Z23generateDisariumNumbersPmj --------------------------
	.section	.text._Z23generateDisariumNumbersPmj,"ax",@progbits
	.align	128
        .global         _Z23generateDisariumNumbersPmj
        .type           _Z23generateDisariumNumbersPmj,@function
        .size           _Z23generateDisariumNumbersPmj,(.L_x_20 - _Z23generateDisariumNumbersPmj)
        .other          _Z23generateDisariumNumbersPmj,@"STO_CUDA_ENTRY STV_DEFAULT"
_Z23generateDisariumNumbersPmj:
.text._Z23generateDisariumNumbersPmj:
[----:B------:R-:W-:Y:S08]  /*0000*/  LDC R1, c[0x0][0x37c] ;  /* 0x0000df00ff017b82 */ /* 0x000ff00000000800 */
[----:B------:R-:W0:Y:S01]  /*0010*/  LDC.64 R2, c[0x4][RZ] ;  /* 0x01000000ff027b82 */ /* 0x000e220000000a00 */
[----:B------:R-:W0:Y:S01]  /*0020*/  LDCU.64 UR6, c[0x0][0x358] ;  /* 0x00006b00ff0677ac */ /* 0x000e220008000a00 */
[----:B------:R-:W1:Y:S01]  /*0030*/  LDCU UR4, c[0x0][0x388] ;  /* 0x00007100ff0477ac */ /* 0x000e620008000800 */
[----:B0-----:R-:W1:Y:S02]  /*0040*/  LDG.E R0, desc[UR6][R2.64] ;  /* 0x0000000602007981 */ /* 0x001e64000c1e1900 */
[----:B-1----:R-:W-:-:S13]  /*0050*/  ISETP.GE.U32.AND P0, PT, R0, UR4, PT ;  /* 0x0000000400007c0c */ /* 0x002fda000bf06070 */
[----:B------:R-:W-:Y:S05]  /*0060*/  @P0 EXIT ;  /* 0x000000000000094d */ /* 0x000fea0003800000 */
[----:B------:R-:W0:Y:S01]  /*0070*/  S2R R2, SR_TID.X ;  /* 0x0000000000027919 */ /* 0x000e220000002100 */
[----:B------:R-:W1:Y:S01]  /*0080*/  LDCU UR5, c[0x0][0x360] ;  /* 0x00006c00ff0577ac */ /* 0x000e620008000800 */
[----:B------:R-:W0:Y:S01]  /*0090*/  S2R R3, SR_CTAID.X ;  /* 0x0000000000037919 */ /* 0x000e220000002500 */
[----:B------:R-:W1:Y:S02]  /*00a0*/  LDCU UR4, c[0x0][0x370] ;  /* 0x00006e00ff0477ac */ /* 0x000e640008000800 */
[----:B-1----:R-:W-:Y:S02]  /*00b0*/  UIMAD UR4, UR5, UR4, URZ ;  /* 0x00000004050472a4 */ /* 0x002fe4000f8e02ff */
[----:B0-----:R-:W-:Y:S02]  /*00c0*/  IMAD R2, R3, UR5, R2 ;  /* 0x0000000503027c24 */ /* 0x001fe4000f8e0202 */
[----:B------:R-:W-:-:S08]  /*00d0*/  HFMA2 R3, -RZ, RZ, 0, 0 ;  /* 0x00000000ff037431 */ /* 0x000fd000000001ff */
.L_x_18:
[C---:B------:R-:W-:Y:S01]  /*00e0*/  ISETP.NE.U32.AND P1, PT, R2.reuse, RZ, PT ;  /* 0x000000ff0200720c */ /* 0x040fe20003f25070 */
[----:B------:R-:W-:Y:S01]  /*00f0*/  BSSY.RECONVERGENT B0, `(.L_x_0) ;  /* 0x0000017000007945 */ /* 0x000fe20003800200 */
[----:B------:R-:W-:Y:S01]  /*0100*/  ISETP.NE.U32.AND P0, PT, R2, RZ, PT ;  /* 0x000000ff0200720c */ /* 0x000fe20003f05070 */
[----:B------:R-:W-:Y:S01]  /*0110*/  IMAD.MOV.U32 R4, RZ, RZ, RZ ;  /* 0x000000ffff047224 */ /* 0x000fe200078e00ff */
[C---:B------:R-:W-:Y:S02]  /*0120*/  ISETP.NE.AND.EX P1, PT, R3.reuse, RZ, PT, P1 ;  /* 0x000000ff0300720c */ /* 0x040fe40003f25310 */
[----:B------:R-:W-:-:S11]  /*0130*/  ISETP.NE.AND.EX P0, PT, R3, RZ, PT, P0 ;  /* 0x000000ff0300720c */ /* 0x000fd60003f05300 */
[----:B------:R-:W-:Y:S05]  /*0140*/  @!P1 BRA `(.L_x_1) ;  /* 0x0000000000449947 */ /* 0x000fea0003800000 */
[----:B------:R-:W-:Y:S01]  /*0150*/  MOV R4, RZ ;  /* 0x000000ff00047202 */ /* 0x000fe20000000f00 */
[----:B------:R-:W-:Y:S01]  /*0160*/  IMAD.MOV.U32 R5, RZ, RZ, R2 ;  /* 0x000000ffff057224 */ /* 0x000fe200078e0002 */
[----:B------:R-:W-:-:S07]  /*0170*/  MOV R13, R3 ;  /* 0x00000003000d7202 */ /* 0x000fce0000000f00 */
.L_x_2:
[----:B------:R-:W-:-:S04]  /*0180*/  IMAD.WIDE.U32 R6, R13, -0x33333333, RZ ;  /* 0xcccccccd0d067825 */ /* 0x000fc800078e00ff */
[----:B------:R-:W-:Y:S02]  /*0190*/  VIADD R4, R4, 0x1 ;  /* 0x0000000104047836 */ /* 0x000fe40000000000 */
[----:B------:R-:W-:-:S04]  /*01a0*/  IMAD.WIDE.U32 R8, P1, R5, -0x33333334, R6 ;  /* 0xcccccccc05087825 */ /* 0x000fc80007820006 */
[----:B------:R-:W-:Y:S01]  /*01b0*/  IMAD.WIDE.U32 R6, R5, -0x33333333, RZ ;  /* 0xcccccccd05067825 */ /* 0x000fe200078e00ff */
[----:B------:R-:W-:-:S03]  /*01c0*/  MOV R10, R9 ;  /* 0x00000009000a7202 */ /* 0x000fc60000000f00 */
[----:B------:R-:W-:Y:S01]  /*01d0*/  IMAD.X R11, RZ, RZ, RZ, P1 ;  /* 0x000000ffff0b7224 */ /* 0x000fe200008e06ff */
[----:B------:R-:W-:Y:S02]  /*01e0*/  ISETP.GE.U32.AND P1, PT, R5, 0xa, PT ;  /* 0x0000000a0500780c */ /* 0x000fe40003f26070 */
[----:B------:R-:W-:Y:S02]  /*01f0*/  IADD3 RZ, P2, PT, R7, R8, RZ ;  /* 0x0000000807ff7210 */ /* 0x000fe40007f5e0ff */
[----:B------:R-:W-:-:S03]  /*0200*/  ISETP.GE.U32.AND.EX P1, PT, R13, RZ, PT, P1 ;  /* 0x000000ff0d00720c */ /* 0x000fc60003f26110 */
[----:B------:R-:W-:-:S05]  /*0210*/  IMAD.WIDE.U32.X R6, R13, -0x33333334, R10, P2 ;  /* 0xcccccccc0d067825 */ /* 0x000fca00010e040a */
[--C-:B------:R-:W-:Y:S02]  /*0220*/  SHF.R.U64 R5, R6, 0x3, R7.reuse ;  /* 0x0000000306057819 */ /* 0x100fe40000001207 */
[----:B------:R-:W-:-:S04]  /*0230*/  SHF.R.U32.HI R6, RZ, 0x3, R7 ;  /* 0x00000003ff067819 */ /* 0x000fc80000011607 */
[----:B------:R-:W-:Y:S01]  /*0240*/  MOV R13, R6 ;  /* 0x00000006000d7202 */ /* 0x000fe20000000f00 */
[----:B------:R-:W-:Y:S06]  /*0250*/  @P1 BRA `(.L_x_2) ;  /* 0xfffffffc00c81947 */ /* 0x000fec000383ffff */
.L_x_1:
[----:B------:R-:W-:Y:S05]  /*0260*/  BSYNC.RECONVERGENT B0 ;  /* 0x0000000000007941 */ /* 0x000fea0003800200 */
.L_x_0:
[----:B------:R-:W-:Y:S01]  /*0270*/  BSSY.RECONVERGENT B2, `(.L_x_3) ;  /* 0x0000085000027945 */ /* 0x000fe20003800200 */
[----:B------:R-:W-:Y:S02]  /*0280*/  HFMA2 R6, -RZ, RZ, 0, 0 ;  /* 0x00000000ff067431 */ /* 0x000fe400000001ff */
[----:B------:R-:W-:Y:S01]  /*0290*/  IMAD.MOV.U32 R5, RZ, RZ, RZ ;  /* 0x000000ffff057224 */ /* 0x000fe200078e00ff */
[----:B------:R-:W-:Y:S06]  /*02a0*/  @!P0 BRA `(.L_x_4) ;  /* 0x0000000800048947 */ /* 0x000fec0003800000 */
[----:B------:R-:W-:Y:S01]  /*02b0*/  IMAD.MOV.U32 R5, RZ, RZ, RZ ;  /* 0x000000ffff057224 */ /* 0x000fe200078e00ff */
[----:B------:R-:W-:Y:S02]  /*02c0*/  CS2R R6, SRZ ;  /* 0x0000000000067805 */ /* 0x000fe4000001ff00 */
[----:B------:R-:W-:Y:S01]  /*02d0*/  MOV R8, R4 ;  /* 0x0000000400087202 */ /* 0x000fe20000000f00 */
[----:B------:R-:W-:Y:S01]  /*02e0*/  IMAD.MOV.U32 R10, RZ, RZ, R2 ;  /* 0x000000ffff0a7224 */ /* 0x000fe200078e0002 */
[----:B------:R-:W-:-:S07]  /*02f0*/  MOV R11, R3 ;  /* 0x00000003000b7202 */ /* 0x000fce0000000f00 */
.L_x_15:
[----:B------:R-:W-:Y:S01]  /*0300*/  IMAD.WIDE.U32 R12, R11, -0x33333333, RZ ;  /* 0xcccccccd0b0c7825 */ /* 0x000fe200078e00ff */
[----:B------:R-:W-:Y:S01]  /*0310*/  BSSY.RECONVERGENT B1, `(.L_x_5) ;  /* 0x0000073000017945 */ /* 0x000fe20003800200 */
[----:B------:R-:W-:Y:S02]  /*0320*/  MOV R18, R11 ;  /* 0x0000000b00127202 */ /* 0x000fe40000000f00 */
[----:B------:R-:W-:Y:S02]  /*0330*/  IMAD.MOV.U32 R9, RZ, RZ, R10 ;  /* 0x000000ffff097224 */ /* 0x000fe400078e000a */
[----:B------:R-:W-:-:S04]  /*0340*/  IMAD.WIDE.U32 R14, P0, R10, -0x33333334, R12 ;  /* 0xcccccccc0a0e7825 */ /* 0x000fc8000780000c */
[----:B------:R-:W-:Y:S01]  /*0350*/  IMAD.WIDE.U32 R12, R10, -0x33333333, RZ ;  /* 0xcccccccd0a0c7825 */ /* 0x000fe200078e00ff */
[----:B------:R-:W-:-:S03]  /*0360*/  MOV R16, R15 ;  /* 0x0000000f00107202 */ /* 0x000fc60000000f00 */
[----:B------:R-:W-:Y:S01]  /*0370*/  IMAD.X R17, RZ, RZ, RZ, P0 ;  /* 0x000000ffff117224 */ /* 0x000fe200000e06ff */
[----:B------:R-:W-:Y:S01]  /*0380*/  IADD3 RZ, P0, PT, R13, R14, RZ ;  /* 0x0000000e0dff7210 */ /* 0x000fe20007f1e0ff */
[----:B------:R-:W-:-:S04]  /*0390*/  IMAD.MOV.U32 R24, RZ, RZ, 0x1 ;  /* 0x00000001ff187424 */ /* 0x000fc800078e00ff */
[----:B------:R-:W-:Y:S01]  /*03a0*/  IMAD.WIDE.U32.X R12, R11, -0x33333334, R16, P0 ;  /* 0xcccccccc0b0c7825 */ /* 0x000fe200000e0410 */
[----:B------:R-:W-:-:S03]  /*03b0*/  ISETP.NE.AND P0, PT, R8, RZ, PT ;  /* 0x000000ff0800720c */ /* 0x000fc60003f05270 */
[----:B------:R-:W-:Y:S01]  /*03c0*/  HFMA2 R17, -RZ, RZ, 0, 0 ;  /* 0x00000000ff117431 */ /* 0x000fe200000001ff */
[--C-:B------:R-:W-:Y:S02]  /*03d0*/  SHF.R.U64 R15, R12, 0x3, R13.reuse ;  /* 0x000000030c0f7819 */ /* 0x100fe4000000120d */
[----:B------:R-:W-:-:S03]  /*03e0*/  SHF.R.U32.HI R14, RZ, 0x3, R13 ;  /* 0x00000003ff0e7819 */ /* 0x000fc6000001160d */
[----:B------:R-:W-:Y:S01]  /*03f0*/  IMAD.WIDE.U32 R12, R15, -0xa, R10 ;  /* 0xfffffff60f0c7825 */ /* 0x000fe200078e000a */
[----:B------:R-:W-:-:S03]  /*0400*/  MOV R11, R14 ;  /* 0x0000000e000b7202 */ /* 0x000fc60000000f00 */
[----:B------:R-:W-:Y:S02]  /*0410*/  IMAD R21, R14, -0xa, RZ ;  /* 0xfffffff60e157824 */ /* 0x000fe400078e02ff */
[----:B------:R-:W-:-:S03]  /*0420*/  IMAD.MOV.U32 R10, RZ, RZ, R15 ;  /* 0x000000ffff0a7224 */ /* 0x000fc600078e000f */
[----:B------:R-:W-:Y:S01]  /*0430*/  IADD3 R21, PT, PT, R13, -R15, R21 ;  /* 0x8000000f0d157210 */ /* 0x000fe20007ffe015 */
[----:B------:R-:W-:Y:S06]  /*0440*/  @!P0 BRA `(.L_x_6) ;  /* 0x00000004007c8947 */ /* 0x000fec0003800000 */
[----:B------:R-:W-:Y:S01]  /*0450*/  IMAD.IADD R14, R7, 0x1, -R4 ;  /* 0x00000001070e7824 */ /* 0x000fe200078e0a04 */
[----:B------:R-:W-:Y:S01]  /*0460*/  BSSY.RECONVERGENT B0, `(.L_x_7) ;  /* 0x0000049000007945 */ /* 0x000fe20003800200 */
[----:B------:R-:W-:Y:S01]  /*0470*/  LOP3.LUT R20, R8, 0x3, RZ, 0xc0, !PT ;  /* 0x0000000308147812 */ /* 0x000fe200078ec0ff */
[----:B------:R-:W-:Y:S01]  /*0480*/  IMAD.MOV.U32 R17, RZ, RZ, RZ ;  /* 0x000000ffff117224 */ /* 0x000fe200078e00ff */
[----:B------:R-:W-:Y:S02]  /*0490*/  MOV R24, 0x1 ;  /* 0x0000000100187802 */ /* 0x000fe40000000f00 */
[----:B------:R-:W-:-:S13]  /*04a0*/  ISETP.GT.U32.AND P0, PT, R14, -0x4, PT ;  /* 0xfffffffc0e00780c */ /* 0x000fda0003f04070 */
[----:B------:R-:W-:Y:S05]  /*04b0*/  @P0 BRA `(.L_x_8) ;  /* 0x00000004000c0947 */ /* 0x000fea0003800000 */
[----:B------:R-:W-:Y:S01]  /*04c0*/  LOP3.LUT R22, R8, 0xfffffffc, RZ, 0xc0, !PT ;  /* 0xfffffffc08167812 */ /* 0x000fe200078ec0ff */
[-C--:B------:R-:W-:Y:S02]  /*04d0*/  IMAD R14, R21, R12.reuse, RZ ;  /* 0x0000000c150e7224 */ /* 0x080fe400078e02ff */
[----:B------:R-:W-:Y:S02]  /*04e0*/  HFMA2 R24, -RZ, RZ, 0, 5.9604644775390625e-08 ;  /* 0x00000001ff187431 */ /* 0x000fe400000001ff */
[----:B------:R-:W-:-:S04]  /*04f0*/  IMAD.WIDE.U32 R16, R12, R12, RZ ;  /* 0x0000000c0c107225 */ /* 0x000fc800078e00ff */
[----:B------:R-:W-:Y:S02]  /*0500*/  IMAD.MOV R22, RZ, RZ, -R22 ;  /* 0x000000ffff167224 */ /* 0x000fe400078e0a16 */
[----:B------:R-:W-:-:S03]  /*0510*/  IMAD R15, R21, R12, R14 ;  /* 0x0000000c150f7224 */ /* 0x000fc600078e020e */
[----:B------:R-:W-:Y:S02]  /*0520*/  ISETP.GE.AND P0, PT, R22, RZ, PT ;  /* 0x000000ff1600720c */ /* 0x000fe40003f06270 */
[----:B------:R-:W-:Y:S01]  /*0530*/  IADD3 R17, PT, PT, R17, R15, RZ ;  /* 0x0000000f11117210 */ /* 0x000fe20007ffe0ff */
[----:B------:R-:W-:-:S04]  /*0540*/  IMAD.WIDE.U32 R14, R16, R16, RZ ;  /* 0x00000010100e7225 */ /* 0x000fc800078e00ff */
[----:B------:R-:W-:-:S04]  /*0550*/  IMAD R19, R17, R16, RZ ;  /* 0x0000001011137224 */ /* 0x000fc800078e02ff */
[----:B------:R-:W-:Y:S02]  /*0560*/  IMAD R19, R17, R16, R19 ;  /* 0x0000001011137224 */ /* 0x000fe400078e0213 */
[----:B------:R-:W-:-:S03]  /*0570*/  IMAD.MOV.U32 R17, RZ, RZ, RZ ;  /* 0x000000ffff117224 */ /* 0x000fc600078e00ff */
[----:B------:R-:W-:Y:S01]  /*0580*/  IADD3 R19, PT, PT, R15, R19, RZ ;  /* 0x000000130f137210 */ /* 0x000fe20007ffe0ff */
[----:B------:R-:W-:Y:S06]  /*0590*/  @P0 BRA `(.L_x_9) ;  /* 0x0000000000b40947 */ /* 0x000fec0003800000 */
[----:B------:R-:W-:Y:S01]  /*05a0*/  IMAD.MOV R16, RZ, RZ, -R22 ;  /* 0x000000ffff107224 */ /* 0x000fe200078e0a16 */
[----:B------:R-:W-:Y:S01]  /*05b0*/  BSSY.RECONVERGENT B3, `(.L_x_10) ;  /* 0x0000019000037945 */ /* 0x000fe20003800200 */
[----:B------:R-:W-:-:S03]  /*05c0*/  PLOP3.LUT P0, PT, PT, PT, PT, 0x80, 0x8 ;  /* 0x000000000008781c */ /* 0x000fc60003f0f070 */
[----:B------:R-:W-:-:S13]  /*05d0*/  ISETP.GT.AND P1, PT, R16, 0xc, PT ;  /* 0x0000000c1000780c */ /* 0x000fda0003f24270 */
[----:B------:R-:W-:Y:S05]  /*05e0*/  @!P1 BRA `(.L_x_11) ;  /* 0x0000000000549947 */ /* 0x000fea0003800000 */
[----:B------:R-:W-:-:S13]  /*05f0*/  PLOP3.LUT P0, PT, PT, PT, PT, 0x8, 0x80 ;  /* 0x000000000080781c */ /* 0x000fda0003f0e170 */
.L_x_12:
[-C--:B------:R-:W-:Y:S02]  /*0600*/  IMAD R23, R17, R14.reuse, RZ ;  /* 0x0000000e11177224 */ /* 0x080fe400078e02ff */
[----:B------:R-:W-:-:S04]  /*0610*/  IMAD.WIDE.U32 R16, R24, R14, RZ ;  /* 0x0000000e18107225 */ /* 0x000fc800078e00ff */
[----:B------:R-:W-:Y:S02]  /*0620*/  IMAD R23, R24, R19, R23 ;  /* 0x0000001318177224 */ /* 0x000fe400078e0217 */
[----:B------:R-:W-:-:S03]  /*0630*/  VIADD R22, R22, 0x10 ;  /* 0x0000001016167836 */ /* 0x000fc60000000000 */
[----:B------:R-:W-:Y:S02]  /*0640*/  IADD3 R17, PT, PT, R17, R23, RZ ;  /* 0x0000001711117210 */ /* 0x000fe40007ffe0ff */
[----:B------:R-:W-:-:S03]  /*0650*/  ISETP.GE.AND P1, PT, R22, -0xc, PT ;  /* 0xfffffff41600780c */ /* 0x000fc60003f26270 */
[----:B------:R-:W-:-:S04]  /*0660*/  IMAD R17, R17, R14, RZ ;  /* 0x0000000e11117224 */ /* 0x000fc800078e02ff */
[----:B------:R-:W-:Y:S02]  /*0670*/  IMAD R23, R19, R16, R17 ;  /* 0x0000001013177224 */ /* 0x000fe400078e0211 */
[----:B------:R-:W-:-:S04]  /*0680*/  IMAD.WIDE.U32 R16, R16, R14, RZ ;  /* 0x0000000e10107225 */ /* 0x000fc800078e00ff */
[----:B------:R-:W-:-:S04]  /*0690*/  IMAD.IADD R17, R17, 0x1, R23 ;  /* 0x0000000111117824 */ /* 0x000fc800078e0217 */
[----:B------:R-:W-:-:S04]  /*06a0*/  IMAD R17, R17, R14, RZ ;  /* 0x0000000e11117224 */ /* 0x000fc800078e02ff */
[----:B------:R-:W-:Y:S02]  /*06b0*/  IMAD R23, R19, R16, R17 ;  /* 0x0000001013177224 */ /* 0x000fe400078e0211 */
[----:B------:R-:W-:-:S05]  /*06c0*/  IMAD.WIDE.U32 R16, R16, R14, RZ ;  /* 0x0000000e10107225 */ /* 0x000fca00078e00ff */
[----:B------:R-:W-:-:S05]  /*06d0*/  IADD3 R17, PT, PT, R17, R23, RZ ;  /* 0x0000001711117210 */ /* 0x000fca0007ffe0ff */
[----:B------:R-:W-:-:S04]  /*06e0*/  IMAD R17, R17, R14, RZ ;  /* 0x0000000e11117224 */ /* 0x000fc800078e02ff */
[----:B------:R-:W-:Y:S02]  /*06f0*/  IMAD R23, R19, R16, R17 ;  /* 0x0000001013177224 */ /* 0x000fe400078e0211 */
[----:B------:R-:W-:-:S04]  /*0700*/  IMAD.WIDE.U32 R16, R16, R14, RZ ;  /* 0x0000000e10107225 */ /* 0x000fc800078e00ff */
[----:B------:R-:W-:Y:S01]  /*0710*/  IMAD.IADD R17, R17, 0x1, R23 ;  /* 0x0000000111117824 */ /* 0x000fe200078e0217 */
[----:B------:R-:W-:Y:S01]  /*0720*/  MOV R24, R16 ;  /* 0x0000001000187202 */ /* 0x000fe20000000f00 */
[----:B------:R-:W-:Y:S06]  /*0730*/  @!P1 BRA `(.L_x_12) ;  /* 0xfffffffc00b09947 */ /* 0x000fec000383ffff */
.L_x_11:
[----:B------:R-:W-:Y:S05]  /*0740*/  BSYNC.RECONVERGENT B3 ;  /* 0x0000000000037941 */ /* 0x000fea0003800200 */
.L_x_10:
[----:B------:R-:W-:Y:S01]  /*0750*/  IADD3 R16, PT, PT, -R22, RZ, RZ ;  /* 0x000000ff16107210 */ /* 0x000fe20007ffe1ff */
[----:B------:R-:W-:Y:S03]  /*0760*/  BSSY.RECONVERGENT B3, `(.L_x_13) ;  /* 0x000000e000037945 */ /* 0x000fe60003800200 */
[----:B------:R-:W-:-:S13]  /*0770*/  ISETP.GT.AND P1, PT, R16, 0x4, PT ;  /* 0x000000041000780c */ /* 0x000fda0003f24270 */
[----:B------:R-:W-:Y:S05]  /*0780*/  @!P1 BRA `(.L_x_14) ;  /* 0x00000000002c9947 */ /* 0x000fea0003800000 */
[-C--:B------:R-:W-:Y:S01]  /*0790*/  IMAD R23, R17, R14.reuse, RZ ;  /* 0x0000000e11177224 */ /* 0x080fe200078e02ff */
[----:B------:R-:W-:Y:S01]  /*07a0*/  PLOP3.LUT P0, PT, PT, PT, PT, 0x8, 0x80 ;  /* 0x000000000080781c */ /* 0x000fe20003f0e170 */
[----:B------:R-:W-:Y:S01]  /*07b0*/  IMAD.WIDE.U32 R16, R24, R14, RZ ;  /* 0x0000000e18107225 */ /* 0x000fe200078e00ff */
[----:B------:R-:W-:-:S03]  /*07c0*/  IADD3 R22, PT, PT, R22, 0x8, RZ ;  /* 0x0000000816167810 */ /* 0x000fc60007ffe0ff */
[----:B------:R-:W-:-:S05]  /*07d0*/  IMAD R23, R19, R24, R23 ;  /* 0x0000001813177224 */ /* 0x000fca00078e0217 */
[----:B------:R-:W-:-:S05]  /*07e0*/  IADD3 R17, PT, PT, R17, R23, RZ ;  /* 0x0000001711117210 */ /* 0x000fca0007ffe0ff */
[----:B------:R-:W-:-:S04]  /*07f0*/  IMAD R17, R17, R14, RZ ;  /* 0x0000000e11117224 */ /* 0x000fc800078e02ff */
[----:B------:R-:W-:Y:S02]  /*0800*/  IMAD R23, R19, R16, R17 ;  /* 0x0000001013177224 */ /* 0x000fe400078e0211 */
[----:B------:R-:W-:-:S04]  /*0810*/  IMAD.WIDE.U32 R16, R16, R14, RZ ;  /* 0x0000000e10107225 */ /* 0x000fc800078e00ff */
[----:B------:R-:W-:Y:S01]  /*0820*/  IMAD.MOV.U32 R24, RZ, RZ, R16 ;  /* 0x000000ffff187224 */ /* 0x000fe200078e0010 */
[----:B------:R-:W-:-:S07]  /*0830*/  IADD3 R17, PT, PT, R17, R23, RZ ;  /* 0x0000001711117210 */ /* 0x000fce0007ffe0ff */
.L_x_14:
[----:B------:R-:W-:Y:S05]  /*0840*/  BSYNC.RECONVERGENT B3 ;  /* 0x0000000000037941 */ /* 0x000fea0003800200 */
.L_x_13:
[----:B------:R-:W-:-:S13]  /*0850*/  ISETP.NE.OR P0, PT, R22, RZ, P0 ;  /* 0x000000ff1600720c */ /* 0x000fda0000705670 */
[----:B------:R-:W-:Y:S05]  /*0860*/  @!P0 BRA `(.L_x_8) ;  /* 0x0000000000208947 */ /* 0x000fea0003800000 */
.L_x_9:
[----:B------:R-:W-:Y:S02]  /*0870*/  VIADD R22, R22, 0x4 ;  /* 0x0000000416167836 */ /* 0x000fe40000000000 */
[-C--:B------:R-:W-:Y:S02]  /*0880*/  IMAD R23, R17, R14.reuse, RZ ;  /* 0x0000000e11177224 */ /* 0x080fe400078e02ff */
[----:B------:R-:W-:Y:S01]  /*0890*/  IMAD.WIDE.U32 R16, R24, R14, RZ ;  /* 0x0000000e18107225 */ /* 0x000fe200078e00ff */
[----:B------:R-:W-:-:S03]  /*08a0*/  ISETP.NE.AND P0, PT, R22, RZ, PT ;  /* 0x000000ff1600720c */ /* 0x000fc60003f05270 */
[----:B------:R-:W-:Y:S01]  /*08b0*/  IMAD R23, R24, R19, R23 ;  /* 0x0000001318177224 */ /* 0x000fe200078e0217 */
[----:B------:R-:W-:-:S04]  /*08c0*/  MOV R24, R16 ;  /* 0x0000001000187202 */ /* 0x000fc80000000f00 */
[----:B------:R-:W-:-:S05]  /*08d0*/  IADD3 R17, PT, PT, R17, R23, RZ ;  /* 0x0000001711117210 */ /* 0x000fca0007ffe0ff */
[----:B------:R-:W-:Y:S05]  /*08e0*/  @P0 BRA `(.L_x_9) ;  /* 0xfffffffc00e00947 */ /* 0x000fea000383ffff */
.L_x_8:
[----:B------:R-:W-:Y:S05]  /*08f0*/  BSYNC.RECONVERGENT B0 ;  /* 0x0000000000007941 */ /* 0x000fea0003800200 */
.L_x_7:
[----:B------:R-:W-:-:S13]  /*0900*/  ISETP.NE.AND P0, PT, R20, RZ, PT ;  /* 0x000000ff1400720c */ /* 0x000fda0003f05270 */
[----:B------:R-:W-:Y:S05]  /*0910*/  @!P0 BRA `(.L_x_6) ;  /* 0x0000000000488947 */ /* 0x000fea0003800000 */
[----:B------:R-:W-:Y:S01]  /*0920*/  ISETP.NE.AND P0, PT, R20, 0x1, PT ;  /* 0x000000011400780c */ /* 0x000fe20003f05270 */
[-C--:B------:R-:W-:Y:S02]  /*0930*/  IMAD R17, R17, R12.reuse, RZ ;  /* 0x0000000c11117224 */ /* 0x080fe400078e02ff */
[----:B------:R-:W-:-:S04]  /*0940*/  IMAD.WIDE.U32 R14, R24, R12, RZ ;  /* 0x0000000c180e7225 */ /* 0x000fc800078e00ff */
[----:B------:R-:W-:Y:S01]  /*0950*/  IMAD R17, R24, R21, R17 ;  /* 0x0000001518117224 */ /* 0x000fe200078e0211 */
[----:B------:R-:W-:-:S03]  /*0960*/  MOV R24, R14 ;  /* 0x0000000e00187202 */ /* 0x000fc60000000f00 */
[----:B------:R-:W-:Y:S02]  /*0970*/  IMAD.IADD R17, R15, 0x1, R17 ;  /* 0x000000010f117824 */ /* 0x000fe400078e0211 */
[----:B------:R-:W-:Y:S05]  /*0980*/  @!P0 BRA `(.L_x_6) ;  /* 0x00000000002c8947 */ /* 0x000fea0003800000 */
[-C--:B------:R-:W-:Y:S01]  /*0990*/  IMAD R17, R17, R12.reuse, RZ ;  /* 0x0000000c11117224 */ /* 0x080fe200078e02ff */
[----:B------:R-:W-:Y:S01]  /*09a0*/  ISETP.NE.AND P0, PT, R20, 0x2, PT ;  /* 0x000000021400780c */ /* 0x000fe20003f05270 */
[----:B------:R-:W-:-:S03]  /*09b0*/  IMAD.WIDE.U32 R14, R24, R12, RZ ;  /* 0x0000000c180e7225 */ /* 0x000fc600078e00ff */
[----:B------:R-:W-:Y:S01]  /*09c0*/  SEL R13, R12, 0x1, P0 ;  /* 0x000000010c0d7807 */ /* 0x000fe20000000000 */
[----:B------:R-:W-:Y:S01]  /*09d0*/  IMAD R17, R24, R21, R17 ;  /* 0x0000001518117224 */ /* 0x000fe200078e0211 */
[----:B------:R-:W-:-:S03]  /*09e0*/  SEL R21, R21, RZ, P0 ;  /* 0x000000ff15157207 */ /* 0x000fc60000000000 */
[----:B------:R-:W-:Y:S01]  /*09f0*/  IMAD.WIDE.U32 R24, R14, R13, RZ ;  /* 0x0000000d0e187225 */ /* 0x000fe200078e00ff */
[----:B------:R-:W-:-:S05]  /*0a00*/  IADD3 R12, PT, PT, R15, R17, RZ ;  /* 0x000000110f0c7210 */ /* 0x000fca0007ffe0ff */
[----:B------:R-:W-:-:S04]  /*0a10*/  IMAD R12, R12, R13, RZ ;  /* 0x0000000d0c0c7224 */ /* 0x000fc800078e02ff */
[----:B------:R-:W-:-:S04]  /*0a20*/  IMAD R21, R21, R14, R12 ;  /* 0x0000000e15157224 */ /* 0x000fc800078e020c */
[----:B------:R-:W-:-:S07]  /*0a30*/  IMAD.IADD R17, R25, 0x1, R21 ;  /* 0x0000000119117824 */ /* 0x000fce00078e0215 */
.L_x_6:
[----:B------:R-:W-:Y:S05]  /*0a40*/  BSYNC.RECONVERGENT B1 ;  /* 0x0000000000017941 */ /* 0x000fea0003800200 */
.L_x_5:
[----:B------:R-:W-:Y:S01]  /*0a50*/  ISETP.GT.U32.AND P0, PT, R9, 0x9, PT ;  /* 0x000000090900780c */ /* 0x000fe20003f04070 */
[----:B------:R-:W-:Y:S01]  /*0a60*/  VIADD R8, R8, 0xffffffff ;  /* 0xffffffff08087836 */ /* 0x000fe20000000000 */
[----:B------:R-:W-:Y:S02]  /*0a70*/  IADD3 R5, P1, PT, R5, R24, RZ ;  /* 0x0000001805057210 */ /* 0x000fe40007f3e0ff */
[----:B------:R-:W-:Y:S02]  /*0a80*/  ISETP.GT.U32.AND.EX P0, PT, R18, RZ, PT, P0 ;  /* 0x000000ff1200720c */ /* 0x000fe40003f04100 */
[----:B------:R-:W-:Y:S02]  /*0a90*/  IADD3 R7, PT, PT, R7, 0x1, RZ ;  /* 0x0000000107077810 */ /* 0x000fe40007ffe0ff */
[----:B------:R-:W-:-:S09]  /*0aa0*/  IADD3.X R6, PT, PT, R6, R17, RZ, P1, !PT ;  /* 0x0000001106067210 */ /* 0x000fd20000ffe4ff */
[----:B------:R-:W-:Y:S05]  /*0ab0*/  @P0 BRA `(.L_x_15) ;  /* 0xfffffff800100947 */ /* 0x000fea000383ffff */
.L_x_4:
[----:B------:R-:W-:Y:S05]  /*0ac0*/  BSYNC.RECONVERGENT B2 ;  /* 0x0000000000027941 */ /* 0x000fea0003800200 */
.L_x_3:
[----:B------:R-:W-:Y:S01]  /*0ad0*/  ISETP.NE.U32.AND P0, PT, R5, R2, PT ;  /* 0x000000020500720c */ /* 0x000fe20003f05070 */
[----:B------:R-:W-:Y:S03]  /*0ae0*/  BSSY.RECONVERGENT B0, `(.L_x_16) ;  /* 0x0000013000007945 */ /* 0x000fe60003800200 */
[----:B------:R-:W-:-:S13]  /*0af0*/  ISETP.NE.AND.EX P0, PT, R6, R3, PT, P0 ;  /* 0x000000030600720c */ /* 0x000fda0003f05300 */
[----:B------:R-:W-:Y:S05]  /*0b00*/  @P0 BRA `(.L_x_17) ;  /* 0x0000000000400947 */ /* 0x000fea0003800000 */
[----:B------:R-:W0:Y:S01]  /*0b10*/  S2R R7, SR_LANEID ;  /* 0x0000000000077919 */ /* 0x000e220000000000 */
[----:B------:R-:W-:Y:S01]  /*0b20*/  VOTEU.ANY UR5, UPT, PT ;  /* 0x0000000000057886 */ /* 0x000fe200038e0100 */
[----:B------:R-:W1:Y:S01]  /*0b30*/  LDC.64 R4, c[0x4][RZ] ;  /* 0x01000000ff047b82 */ /* 0x000e620000000a00 */
[----:B------:R-:W0:Y:S08]  /*0b40*/  FLO.U32 R8, UR5 ;  /* 0x0000000500087d00 */ /* 0x000e3000080e0000 */
[----:B------:R-:W1:Y:S01]  /*0b50*/  POPC R11, UR5 ;  /* 0x00000005000b7d09 */ /* 0x000e620008000000 */
[----:B0-----:R-:W-:Y:S01]  /*0b60*/  ISETP.EQ.U32.AND P0, PT, R8, R7, PT ;  /* 0x000000070800720c */ /* 0x001fe20003f02070 */
[----:B------:R-:W0:Y:S01]  /*0b70*/  S2R R0, SR_LTMASK ;  /* 0x0000000000007919 */ /* 0x000e220000003900 */
[----:B------:R-:W2:Y:S11]  /*0b80*/  LDC.64 R6, c[0x0][0x380] ;  /* 0x0000e000ff067b82 */ /* 0x000eb60000000a00 */
[----:B-1----:R-:W3:Y:S01]  /*0b90*/  @P0 ATOMG.E.ADD.STRONG.GPU PT, R11, desc[UR6][R4.64], R11 ;  /* 0x8000000b040b09a8 */ /* 0x002ee200081ef106 */
[----:B0-----:R-:W-:-:S06]  /*0ba0*/  LOP3.LUT R10, R0, UR5, RZ, 0xc0, !PT ;  /* 0x00000005000a7c12 */ /* 0x001fcc000f8ec0ff */
[----:B------:R-:W0:Y:S01]  /*0bb0*/  POPC R10, R10 ;  /* 0x0000000a000a7309 */ /* 0x000e220000000000 */
[----:B---3--:R-:W0:Y:S02]  /*0bc0*/  SHFL.IDX PT, R9, R11, R8, 0x1f ;  /* 0x00001f080b097589 */ /* 0x008e2400000e0000 */
[----:B0-----:R-:W-:-:S05]  /*0bd0*/  IADD3 R9, PT, PT, R9, R10, RZ ;  /* 0x0000000a09097210 */ /* 0x001fca0007ffe0ff */
[----:B--2---:R-:W-:-:S05]  /*0be0*/  IMAD.WIDE.U32 R6, R9, 0x8, R6 ;  /* 0x0000000809067825 */ /* 0x004fca00078e0006 */
[----:B------:R0:W-:Y:S04]  /*0bf0*/  STG.E.64 desc[UR6][R6.64], R2 ;  /* 0x0000000206007986 */ /* 0x0001e8000c101b06 */
[----:B------:R0:W5:Y:S02]  /*0c00*/  LDG.E R0, desc[UR6][R4.64] ;  /* 0x0000000604007981 */ /* 0x000164000c1e1900 */
.L_x_17:
[----:B------:R-:W-:Y:S05]  /*0c10*/  BSYNC.RECONVERGENT B0 ;  /* 0x0000000000007941 */ /* 0x000fea0003800200 */
.L_x_16:
[----:B------:R-:W1:Y:S01]  /*0c20*/  LDCU UR5, c[0x0][0x388] ;  /* 0x00007100ff0577ac */ /* 0x000e620008000800 */
[----:B0-----:R-:W-:-:S04]  /*0c30*/  IADD3 R2, P1, PT, R2, UR4, RZ ;  /* 0x0000000402027c10 */ /* 0x001fc8000ff3e0ff */
[----:B------:R-:W-:Y:S02]  /*0c40*/  IADD3.X R3, PT, PT, RZ, R3, RZ, P1, !PT ;  /* 0x00000003ff037210 */ /* 0x000fe40000ffe4ff */
[----:B-1---5:R-:W-:-:S13]  /*0c50*/  ISETP.GE.U32.AND P0, PT, R0, UR5, PT ;  /* 0x0000000500007c0c */ /* 0x022fda000bf06070 */
[----:B------:R-:W-:Y:S05]  /*0c60*/  @!P0 BRA `(.L_x_18) ;  /* 0xfffffff4001c8947 */ /* 0x000fea000383ffff */
[----:B------:R-:W-:Y:S05]  /*0c70*/  EXIT ;  /* 0x000000000000794d */ /* 0x000fea0003800000 */
.L_x_19:
[----:B------:R-:W-:-:S00]  /*0c80*/  BRA `(.L_x_19) ;  /* 0xfffffffc00fc7947 */ /* 0x000fc0000383ffff */
[----:B------:R-:W-:-:S00]  /*0c90*/  NOP ;  /* 0x0000000000007918 */ /* 0x000fc00000000000 */
        /* <DEDUP_REMOVED lines=14> */
.L_x_20:


//--------------------- .nv.shared.reserved.0     --------------------------
	.section	.nv.shared.reserved.0,"aw",@nobits
	.weak		__nv_reservedSMEM_offset_0_alias
	.size		__nv_reservedSMEM_offset_0_alias, 0, 64
	.other		__nv_reservedSMEM_offset_0_alias,@"STO_CUDA_RESERVED_SHARED STV_DEFAULT"
__nv_reservedSMEM_offset_0_alias:
	.zero		0
	.zero		64


//--------------------- .nv.global                --------------------------
	.section	.nv.global,"aw",@nobits
	.align	4
.nv.global:
	.type		findedNumbersCount,@object
	.size		findedNumbersCount,(.L_0 - findedNumbersCount)
findedNumbersCount:
	.zero		4
.L_0:


//--------------------- .nv.constant0._Z23generateDisariumNumbersPmj --------------------------
	.section	.nv.constant0._Z23generateDisariumNumbersPmj,"a",@progbits
	.sectionflags	@""
	.align	4
.nv.constant0._Z23generateDisariumNumbersPmj:
	.zero		908


//--------------------- SYMBOLS --------------------------

	.type		.nv.reservedSmem.offset0,@object
	.size		.nv.reservedSmem.offset0,0x4
